	.headerflags	@"EF_CUDA_TEXMODE_UNIFIED EF_CUDA_64BIT_ADDRESS EF_CUDA_ACCELERATORS EF_CUDA_SM90 EF_CUDA_VIRTUAL_SM(EF_CUDA_SM90)"
	.elftype	@"ET_EXEC"


//--------------------- .nv.info                  --------------------------
	.section	.nv.info,"",@"SHT_CUDA_INFO"
	.align	4


	//----- nvinfo : EIATTR_REGCOUNT
	.align		4
        /*0000*/ 	.byte	0x04, 0x2f
        /*0002*/ 	.short	(.L_3 - .L_2)
	.align		4
.L_2:
        /*0004*/ 	.word	index@(triton_poi_fused__native_batch_norm_legit_no_training_add_native_batch_norm_backward_relu_20)
        /*0008*/ 	.word	0x00000022


	//----- nvinfo : EIATTR_MIN_STACK_SIZE
	.align		4
.L_3:
        /*000c*/ 	.byte	0x04, 0x12
        /*000e*/ 	.short	(.L_5 - .L_4)
	.align		4
.L_4:
        /*0010*/ 	.word	index@(triton_poi_fused__native_batch_norm_legit_no_training_add_native_batch_norm_backward_relu_20)
        /*0014*/ 	.word	0x00000000


	//----- nvinfo : EIATTR_FRAME_SIZE
	.align		4
.L_5:
        /*0018*/ 	.byte	0x04, 0x11
        /*001a*/ 	.short	(.L_7 - .L_6)
	.align		4
.L_6:
        /*001c*/ 	.word	index@(triton_poi_fused__native_batch_norm_legit_no_training_add_native_batch_norm_backward_relu_20)
        /*0020*/ 	.word	0x00000000


	//----- nvinfo : EIATTR_MIN_STACK_SIZE
	.align		4
.L_7:
        /*0024*/ 	.byte	0x04, 0x12
        /*0026*/ 	.short	(.L_9 - .L_8)
	.align		4
.L_8:
        /*0028*/ 	.word	index@(triton_poi_fused__native_batch_norm_legit_no_training_add_native_batch_norm_backward_relu_20)
        /*002c*/ 	.word	0x00000000
.L_9:


//--------------------- .nv.info.triton_poi_fused__native_batch_norm_legit_no_training_add_native_batch_norm_backward_relu_20 --------------------------
	.section	.nv.info.triton_poi_fused__native_batch_norm_legit_no_training_add_native_batch_norm_backward_relu_20,"",@"SHT_CUDA_INFO"
	.sectionflags	@""
	.align	4


	//----- nvinfo : EIATTR_CUDA_API_VERSION
	.align		4
        /*0000*/ 	.byte	0x04, 0x37
        /*0002*/ 	.short	(.L_11 - .L_10)
.L_10:
        /*0004*/ 	.word	0x0000007c


	//----- nvinfo : EIATTR_KPARAM_INFO
	.align		4
.L_11:
        /*0008*/ 	.byte	0x04, 0x17
        /*000a*/ 	.short	(.L_13 - .L_12)
.L_12:
        /*000c*/ 	.word	0x00000000
        /*0010*/ 	.short	0x000a
        /*0012*/ 	.short	0x0050
        /*0014*/ 	.byte	0x00, 0xf0, 0x11, 0x00


	//----- nvinfo : EIATTR_KPARAM_INFO
	.align		4
.L_13:
        /*0018*/ 	.byte	0x04, 0x17
        /*001a*/ 	.short	(.L_15 - .L_14)
.L_14:
        /*001c*/ 	.word	0x00000000
        /*0020*/ 	.short	0x0009
        /*0022*/ 	.short	0x0048
        /*0024*/ 	.byte	0x00, 0xf4, 0x21, 0x00


	//----- nvinfo : EIATTR_KPARAM_INFO
	.align		4
.L_15:
        /*0028*/ 	.byte	0x04, 0x17
        /*002a*/ 	.short	(.L_17 - .L_16)
.L_16:
        /*002c*/ 	.word	0x00000000
        /*0030*/ 	.short	0x0008
        /*0032*/ 	.short	0x0040
        /*0034*/ 	.byte	0x00, 0xf4, 0x21, 0x00


	//----- nvinfo : EIATTR_KPARAM_INFO
	.align		4
.L_17:
        /*0038*/ 	.byte	0x04, 0x17
        /*003a*/ 	.short	(.L_19 - .L_18)
.L_18:
        /*003c*/ 	.word	0x00000000
        /*0040*/ 	.short	0x0007
        /*0042*/ 	.short	0x0038
        /*0044*/ 	.byte	0x00, 0xf4, 0x21, 0x00


	//----- nvinfo : EIATTR_KPARAM_INFO
	.align		4
.L_19:
        /*0048*/ 	.byte	0x04, 0x17
        /*004a*/ 	.short	(.L_21 - .L_20)
.L_20:
        /*004c*/ 	.word	0x00000000
        /*0050*/ 	.short	0x0006
        /*0052*/ 	.short	0x0030
        /*0054*/ 	.byte	0x00, 0xf4, 0x21, 0x00


	//----- nvinfo : EIATTR_KPARAM_INFO
	.align		4
.L_21:
        /*0058*/ 	.byte	0x04, 0x17
        /*005a*/ 	.short	(.L_23 - .L_22)
.L_22:
        /*005c*/ 	.word	0x00000000
        /*0060*/ 	.short	0x0005
        /*0062*/ 	.short	0x0028
        /*0064*/ 	.byte	0x00, 0xf4, 0x21, 0x00


	//----- nvinfo : EIATTR_KPARAM_INFO
	.align		4
.L_23:
        /*0068*/ 	.byte	0x04, 0x17
        /*006a*/ 	.short	(.L_25 - .L_24)
.L_24:
        /*006c*/ 	.word	0x00000000
        /*0070*/ 	.short	0x0004
        /*0072*/ 	.short	0x0020
        /*0074*/ 	.byte	0x00, 0xf4, 0x21, 0x00


	//----- nvinfo : EIATTR_KPARAM_INFO
	.align		4
.L_25:
        /*0078*/ 	.byte	0x04, 0x17
        /*007a*/ 	.short	(.L_27 - .L_26)
.L_26:
        /*007c*/ 	.word	0x00000000
        /*0080*/ 	.short	0x0003
        /*0082*/ 	.short	0x0018
        /*0084*/ 	.byte	0x00, 0xf4, 0x21, 0x00


	//----- nvinfo : EIATTR_KPARAM_INFO
	.align		4
.L_27:
        /*0088*/ 	.byte	0x04, 0x17
        /*008a*/ 	.short	(.L_29 - .L_28)
.L_28:
        /*008c*/ 	.word	0x00000000
        /*0090*/ 	.short	0x0002
        /*0092*/ 	.short	0x0010
        /*0094*/ 	.byte	0x00, 0xf4, 0x21, 0x00


	//----- nvinfo : EIATTR_KPARAM_INFO
	.align		4
.L_29:
        /*0098*/ 	.byte	0x04, 0x17
        /*009a*/ 	.short	(.L_31 - .L_30)
.L_30:
        /*009c*/ 	.word	0x00000000
        /*00a0*/ 	.short	0x0001
        /*00a2*/ 	.short	0x0008
        /*00a4*/ 	.byte	0x00, 0xf4, 0x21, 0x00


	//----- nvinfo : EIATTR_KPARAM_INFO
	.align		4
.L_31:
        /*00a8*/ 	.byte	0x04, 0x17
        /*00aa*/ 	.short	(.L_33 - .L_32)
.L_32:
        /*00ac*/ 	.word	0x00000000
        /*00b0*/ 	.short	0x0000
        /*00b2*/ 	.short	0x0000
        /*00b4*/ 	.byte	0x00, 0xf4, 0x21, 0x00


	//----- nvinfo : EIATTR_SPARSE_MMA_MASK
	.align		4
.L_33:
        /*00b8*/ 	.byte	0x03, 0x50
        /*00ba*/ 	.short	0x0000


	//----- nvinfo : EIATTR_MAXREG_COUNT
	.align		4
        /*00bc*/ 	.byte	0x03, 0x1b
        /*00be*/ 	.short	0x00ff


	//----- nvinfo : EIATTR_EXIT_INSTR_OFFSETS
	.align		4
        /*00c0*/ 	.byte	0x04, 0x1c
        /*00c2*/ 	.short	(.L_35 - .L_34)


	//   ....[0]....
.L_34:
        /*00c4*/ 	.word	0x00000990


	//----- nvinfo : EIATTR_REQNTID
	.align		4
.L_35:
        /*00c8*/ 	.byte	0x04, 0x10
        /*00ca*/ 	.short	(.L_37 - .L_36)
.L_36:
        /*00cc*/ 	.word	0x00000080
        /*00d0*/ 	.word	0x00000001
        /*00d4*/ 	.word	0x00000001


	//----- nvinfo : EIATTR_CBANK_PARAM_SIZE
	.align		4
.L_37:
        /*00d8*/ 	.byte	0x03, 0x19
        /*00da*/ 	.short	0x0054


	//----- nvinfo : EIATTR_PARAM_CBANK
	.align		4
        /*00dc*/ 	.byte	0x04, 0x0a
        /*00de*/ 	.short	(.L_39 - .L_38)
	.align		4
.L_38:
        /*00e0*/ 	.word	index@(.nv.constant0.triton_poi_fused__native_batch_norm_legit_no_training_add_native_batch_norm_backward_relu_20)
        /*00e4*/ 	.short	0x0210
        /*00e6*/ 	.short	0x0054


	//----- nvinfo : EIATTR_SW_WAR
	.align		4
.L_39:
        /*00e8*/ 	.byte	0x04, 0x36
        /*00ea*/ 	.short	(.L_41 - .L_40)
.L_40:
        /*00ec*/ 	.word	0x00000008
.L_41:


//--------------------- .nv.callgraph             --------------------------
	.section	.nv.callgraph,"",@"SHT_CUDA_CALLGRAPH"
	.align	4
	.sectionentsize	8
	.align		4
        /*0000*/ 	.word	0x00000000
	.align		4
        /*0004*/ 	.word	0xffffffff
	.align		4
        /*0008*/ 	.word	0x00000000
	.align		4
        /*000c*/ 	.word	0xfffffffe
	.align		4
        /*0010*/ 	.word	0x00000000
	.align		4
        /*0014*/ 	.word	0xfffffffd
	.align		4
        /*0018*/ 	.word	0x00000000
	.align		4
        /*001c*/ 	.word	0xfffffffc


//--------------------- .nv.constant4             --------------------------
	.section	.nv.constant4,"a",@progbits
	.align	8
	.align		8
.nv.constant4:
        /*0000*/ 	.dword	_$_str
	.align		8
        /*0008*/ 	.dword	_$_str_$_2


//--------------------- .text.triton_poi_fused__native_batch_norm_legit_no_training_add_native_batch_norm_backward_relu_20 --------------------------
	.section	.text.triton_poi_fused__native_batch_norm_legit_no_training_add_native_batch_norm_backward_relu_20,"ax",@progbits
	.align	128
        .global         triton_poi_fused__native_batch_norm_legit_no_training_add_native_batch_norm_backward_relu_20
        .type           triton_poi_fused__native_batch_norm_legit_no_training_add_native_batch_norm_backward_relu_20,@function
        .size           triton_poi_fused__native_batch_norm_legit_no_training_add_native_batch_norm_backward_relu_20,(.L_x_1 - triton_poi_fused__native_batch_norm_legit_no_training_add_native_batch_norm_backward_relu_20)
        .other          triton_poi_fused__native_batch_norm_legit_no_training_add_native_batch_norm_backward_relu_20,@"STO_CUDA_ENTRY STV_DEFAULT"
triton_poi_fused__native_batch_norm_legit_no_training_add_native_batch_norm_backward_relu_20:
.text.triton_poi_fused__native_batch_norm_legit_no_training_add_native_batch_norm_backward_relu_20:
[----:B------:R-:W-:Y:S01]  /*0000*/  LDC R1, c[0x0][0x28] ;  /* 0x00000a00ff017b82 */ /* 0x000fe20000000800 */
[----:B------:R-:W1:Y:S07]  /*0010*/  S2R R0, SR_TID.X ;  /* 0x0000000000007919 */ /* 0x000e6e0000002100 */
[----:B------:R-:W2:Y:S01]  /*0020*/  LDC.64 R4, c[0x0][0x238] ;  /* 0x00008e00ff047b82 */ /* 0x000ea20000000a00 */
[----:B------:R-:W-:Y:S01]  /*0030*/  ULDC.64 UR4, c[0x0][0x208] ;  /* 0x0000820000047ab9 */ /* 0x000fe20000000a00 */
[----:B------:R-:W3:Y:S06]  /*0040*/  S2R R3, SR_CTAID.X ;  /* 0x0000000000037919 */ /* 0x000eec0000002500 */
[----:B------:R-:W4:Y:S08]  /*0050*/  LDC.64 R8, c[0x0][0x210] ;  /* 0x00008400ff087b82 */ /* 0x000f300000000a00 */
[----:B------:R-:W5:Y:S01]  /*0060*/  LDC.64 R20, c[0x0][0x218] ;  /* 0x00008600ff147b82 */ /* 0x000f620000000a00 */
[----:B------:R-:W-:-:S07]  /*0070*/  HFMA2.MMA R22, -RZ, RZ, 1.625, 0 ;  /* 0x3e800000ff167435 */ /* 0x000fce00000001ff */
[----:B------:R-:W5:Y:S01]  /*0080*/  LDC.64 R28, c[0x0][0x220] ;  /* 0x00008800ff1c7b82 */ /* 0x000f620000000a00 */
[----:B-1----:R-:W-:Y:S02]  /*0090*/  SHF.L.U32 R0, R0, 0x2, RZ ;  /* 0x0000000200007819 */ /* 0x002fe400000006ff */
[----:B---3--:R-:W-:Y:S02]  /*00a0*/  SHF.R.S32.HI R2, RZ, 0x15, R3 ;  /* 0x00000015ff027819 */ /* 0x008fe40000011403 */
[----:B------:R-:W-:Y:S02]  /*00b0*/  LOP3.LUT R0, R0, 0x1fc, RZ, 0xc0, !PT ;  /* 0x000001fc00007812 */ /* 0x000fe400078ec0ff */
[----:B------:R-:W-:Y:S02]  /*00c0*/  SGXT R2, R2, 0x1 ;  /* 0x000000010202781a */ /* 0x000fe40000000200 */
[----:B------:R-:W-:-:S04]  /*00d0*/  LEA R3, R3, R0, 0xa ;  /* 0x0000000003037211 */ /* 0x000fc800078e50ff */
[----:B------:R-:W-:-:S04]  /*00e0*/  LEA.HI R2, R2, R3, RZ, 0x7 ;  /* 0x0000000302027211 */ /* 0x000fc800078f38ff */
[----:B------:R-:W-:-:S04]  /*00f0*/  LOP3.LUT R2, R2, 0xffffff80, RZ, 0xc0, !PT ;  /* 0xffffff8002027812 */ /* 0x000fc800078ec0ff */
[----:B------:R-:W-:-:S05]  /*0100*/  IADD3 R26, R3, -R2, RZ ;  /* 0x80000002031a7210 */ /* 0x000fca0007ffe0ff */
[----:B--2---:R-:W-:-:S06]  /*0110*/  IMAD.WIDE R4, R26, 0x4, R4 ;  /* 0x000000041a047825 */ /* 0x004fcc00078e0204 */
[----:B------:R-:W2:Y:S01]  /*0120*/  LDG.E.EL.128 R4, desc[UR4][R4.64] ;  /* 0x0000000404047981 */ /* 0x000ea2000c2e1d00 */
[----:B----4-:R-:W-:-:S04]  /*0130*/  IMAD.WIDE R8, R3, 0x4, R8 ;  /* 0x0000000403087825 */ /* 0x010fc800078e0208 */
[C---:B-----5:R-:W-:Y:S01]  /*0140*/  IMAD.WIDE R20, R3.reuse, 0x4, R20 ;  /* 0x0000000403147825 */ /* 0x060fe200078e0214 */
[----:B------:R-:W3:Y:S04]  /*0150*/  LDG.E.128 R16, desc[UR4][R8.64] ;  /* 0x0000000408107981 */ /* 0x000ee8000c1e1d00 */
[----:B------:R-:W3:Y:S01]  /*0160*/  LDG.E.128 R12, desc[UR4][R20.64] ;  /* 0x00000004140c7981 */ /* 0x000ee2000c1e1d00 */
[----:B0-----:R-:W-:-:S04]  /*0170*/  IMAD.WIDE R28, R3, 0x4, R28 ;  /* 0x00000004031c7825 */ /* 0x001fc800078e021c */
[----:B--2---:R-:W-:Y:S01]  /*0180*/  FADD R2, R5, 9.9999997473787516356e-06 ;  /* 0x3727c5ac05027421 */ /* 0x004fe20000000000 */
[----:B------:R-:W-:Y:S01]  /*0190*/  FADD R0, R4, 9.9999997473787516356e-06 ;  /* 0x3727c5ac04007421 */ /* 0x000fe20000000000 */
[----:B------:R-:W-:Y:S01]  /*01a0*/  FADD R6, R6, 9.9999997473787516356e-06 ;  /* 0x3727c5ac06067421 */ /* 0x000fe20000000000 */
[----:B------:R-:W-:Y:S02]  /*01b0*/  FADD R7, R7, 9.9999997473787516356e-06 ;  /* 0x3727c5ac07077421 */ /* 0x000fe40000000000 */
[----:B------:R-:W0:Y:S08]  /*01c0*/  MUFU.SQRT R10, R0 ;  /* 0x00000000000a7308 */ /* 0x000e300000002000 */
[----:B------:R-:W1:Y:S01]  /*01d0*/  MUFU.SQRT R2, R2 ;  /* 0x0000000200027308 */ /* 0x000e620000002000 */
[----:B0-----:R-:W-:-:S07]  /*01e0*/  FSETP.GT.AND P5, PT, R10, 8.50705917302346158658e+37, PT ;  /* 0x7e8000000a00780b */ /* 0x001fce0003fa4000 */
[----:B------:R-:W0:Y:S01]  /*01f0*/  MUFU.SQRT R23, R6 ;  /* 0x0000000600177308 */ /* 0x000e220000002000 */
[----:B------:R-:W-:Y:S02]  /*0200*/  FSETP.GEU.AND P6, PT, R10, 1.175494350822287508e-38, PT ;  /* 0x008000000a00780b */ /* 0x000fe40003fce000 */
[----:B------:R-:W-:Y:S02]  /*0210*/  FSEL R5, R22, 1, P5 ;  /* 0x3f80000016057808 */ /* 0x000fe40002800000 */
[----:B-1----:R-:W-:-:S03]  /*0220*/  FSETP.GT.AND P4, PT, R2, 8.50705917302346158658e+37, PT ;  /* 0x7e8000000200780b */ /* 0x002fc60003f84000 */
[----:B------:R-:W1:Y:S01]  /*0230*/  MUFU.SQRT R27, R7 ;  /* 0x00000007001b7308 */ /* 0x000e620000002000 */
[----:B------:R-:W-:Y:S01]  /*0240*/  FSETP.GEU.AND P3, PT, R2, 1.175494350822287508e-38, PT ;  /* 0x008000000200780b */ /* 0x000fe20003f6e000 */
[----:B------:R-:W-:-:S04]  /*0250*/  @P5 FMUL R10, R10, 0.25 ;  /* 0x3e8000000a0a5820 */ /* 0x000fc80000400000 */
[----:B------:R-:W-:Y:S01]  /*0260*/  @!P6 FMUL R5, R5, 16777216 ;  /* 0x4b8000000505e820 */ /* 0x000fe20000400000 */
[C---:B0-----:R-:W-:Y:S01]  /*0270*/  FSETP.GT.AND P2, PT, R23.reuse, 8.50705917302346158658e+37, PT ;  /* 0x7e8000001700780b */ /* 0x041fe20003f44000 */
[----:B------:R-:W-:Y:S01]  /*0280*/  @!P6 FMUL R10, R10, 16777216 ;  /* 0x4b8000000a0ae820 */ /* 0x000fe20000400000 */
[----:B------:R-:W-:Y:S01]  /*0290*/  FSETP.GEU.AND P0, PT, R23, 1.175494350822287508e-38, PT ;  /* 0x008000001700780b */ /* 0x000fe20003f0e000 */
[----:B------:R-:W-:Y:S02]  /*02a0*/  @P4 FMUL R2, R2, 0.25 ;  /* 0x3e80000002024820 */ /* 0x000fe40000400000 */
[----:B------:R0:W2:Y:S01]  /*02b0*/  MUFU.RCP R0, R10 ;  /* 0x0000000a00007308 */ /* 0x0000a20000001000 */
[----:B------:R-:W-:Y:S01]  /*02c0*/  FSEL R31, R22, 1, P4 ;  /* 0x3f800000161f7808 */ /* 0x000fe20002000000 */
[----:B------:R-:W-:Y:S01]  /*02d0*/  @!P3 FMUL R2, R2, 16777216 ;  /* 0x4b8000000202b820 */ /* 0x000fe20000400000 */
[C---:B-1----:R-:W-:Y:S02]  /*02e0*/  FSETP.GT.AND P1, PT, R27.reuse, 8.50705917302346158658e+37, PT ;  /* 0x7e8000001b00780b */ /* 0x042fe40003f24000 */
[----:B------:R-:W-:-:S03]  /*02f0*/  FSETP.GEU.AND P5, PT, R27, 1.175494350822287508e-38, PT ;  /* 0x008000001b00780b */ /* 0x000fc60003fae000 */
[----:B------:R-:W-:Y:S01]  /*0300*/  @P2 FMUL R23, R23, 0.25 ;  /* 0x3e80000017172820 */ /* 0x000fe20000400000 */
[----:B------:R-:W1:Y:S01]  /*0310*/  MUFU.RCP R2, R2 ;  /* 0x0000000200027308 */ /* 0x000e620000001000 */
[----:B------:R-:W-:Y:S02]  /*0320*/  @!P3 FMUL R31, R31, 16777216 ;  /* 0x4b8000001f1fb820 */ /* 0x000fe40000400000 */
[----:B------:R-:W-:Y:S01]  /*0330*/  @!P0 FMUL R23, R23, 16777216 ;  /* 0x4b80000017178820 */ /* 0x000fe20000400000 */
[----:B------:R-:W-:Y:S01]  /*0340*/  FSEL R30, R22, 1, P2 ;  /* 0x3f800000161e7808 */ /* 0x000fe20001000000 */
[----:B0-----:R-:W4:Y:S01]  /*0350*/  LDG.E.128 R8, desc[UR4][R8.64+0x800] ;  /* 0x0008000408087981 */ /* 0x001f22000c1e1d00 */
[----:B--2---:R-:W-:Y:S02]  /*0360*/  FMUL R0, R0, R5 ;  /* 0x0000000500007220 */ /* 0x004fe40000400000 */
[----:B------:R0:W2:Y:S01]  /*0370*/  MUFU.RCP R25, R23 ;  /* 0x0000001700197308 */ /* 0x0000a20000001000 */
[----:B------:R-:W4:Y:S01]  /*0380*/  LDG.E.128 R4, desc[UR4][R20.64+0x800] ;  /* 0x0008000414047981 */ /* 0x000f22000c1e1d00 */
[----:B-1----:R-:W-:Y:S01]  /*0390*/  FMUL R2, R2, R31 ;  /* 0x0000001f02027220 */ /* 0x002fe20000400000 */
[----:B------:R-:W-:-:S02]  /*03a0*/  FSEL R31, R22, 1, P1 ;  /* 0x3f800000161f7808 */ /* 0x000fc40000800000 */
[----:B0-----:R-:W5:Y:S01]  /*03b0*/  LDG.E.128 R20, desc[UR4][R28.64] ;  /* 0x000000041c147981 */ /* 0x001f62000c1e1d00 */
[----:B------:R-:W-:-:S04]  /*03c0*/  @P1 FMUL R27, R27, 0.25 ;  /* 0x3e8000001b1b1820 */ /* 0x000fc80000400000 */
[----:B------:R-:W-:Y:S01]  /*03d0*/  @!P5 FMUL R27, R27, 16777216 ;  /* 0x4b8000001b1bd820 */ /* 0x000fe20000400000 */
[----:B---3--:R-:W-:Y:S01]  /*03e0*/  FADD R19, R19, R15 ;  /* 0x0000000f13137221 */ /* 0x008fe20000000000 */
[----:B------:R-:W-:Y:S01]  /*03f0*/  FADD R18, R18, R14 ;  /* 0x0000000e12127221 */ /* 0x000fe20000000000 */
[----:B------:R-:W-:Y:S01]  /*0400*/  FADD R17, R17, R13 ;  /* 0x0000000d11117221 */ /* 0x000fe20000000000 */
[----:B------:R0:W1:Y:S02]  /*0410*/  MUFU.RCP R24, R27 ;  /* 0x0000001b00187308 */ /* 0x0000640000001000 */
[----:B0-----:R-:W-:Y:S02]  /*0420*/  FADD R27, R16, R12 ;  /* 0x0000000c101b7221 */ /* 0x001fe40000000000 */
[----:B------:R0:W3:Y:S01]  /*0430*/  LDG.E.128 R12, desc[UR4][R28.64+0x800] ;  /* 0x000800041c0c7981 */ /* 0x0000e2000c1e1d00 */
[----:B------:R-:W-:Y:S01]  /*0440*/  @!P0 FMUL R30, R30, 16777216 ;  /* 0x4b8000001e1e8820 */ /* 0x000fe20000400000 */
[----:B------:R-:W-:-:S03]  /*0450*/  @!P5 FMUL R31, R31, 16777216 ;  /* 0x4b8000001f1fd820 */ /* 0x000fc60000400000 */
[----:B--2---:R-:W-:Y:S01]  /*0460*/  FMUL R25, R25, R30 ;  /* 0x0000001e19197220 */ /* 0x004fe20000400000 */
[----:B-1----:R-:W-:Y:S02]  /*0470*/  FMUL R24, R24, R31 ;  /* 0x0000001f18187220 */ /* 0x002fe40000400000 */
[----:B------:R-:W1:Y:S02]  /*0480*/  LDC.64 R30, c[0x0][0x228] ;  /* 0x00008a00ff1e7b82 */ /* 0x000e640000000a00 */
[----:B-1----:R-:W-:-:S04]  /*0490*/  IMAD.WIDE R30, R3, 0x4, R30 ;  /* 0x00000004031e7825 */ /* 0x002fc800078e021e */
[----:B----4-:R-:W-:Y:S01]  /*04a0*/  FADD R16, R11, R7 ;  /* 0x000000070b107221 */ /* 0x010fe20000000000 */
[----:B------:R-:W-:Y:S01]  /*04b0*/  FADD R6, R10, R6 ;  /* 0x000000060a067221 */ /* 0x000fe20000000000 */
[----:B------:R-:W-:Y:S01]  /*04c0*/  FADD R5, R9, R5 ;  /* 0x0000000509057221 */ /* 0x000fe20000000000 */
[----:B------:R-:W-:Y:S02]  /*04d0*/  FADD R4, R8, R4 ;  /* 0x0000000408047221 */ /* 0x000fe40000000000 */
[----:B------:R-:W2:Y:S01]  /*04e0*/  LDG.E.128 R8, desc[UR4][R30.64] ;  /* 0x000000041e087981 */ /* 0x000ea2000c1e1d00 */
[----:B-----5:R-:W-:Y:S01]  /*04f0*/  FADD R22, R22, R18 ;  /* 0x0000001216167221 */ /* 0x020fe20000000000 */
[----:B------:R-:W-:Y:S02]  /*0500*/  FADD R23, R23, R19 ;  /* 0x0000001317177221 */ /* 0x000fe40000000000 */
[----:B------:R-:W1:Y:S01]  /*0510*/  LDC.64 R18, c[0x0][0x230] ;  /* 0x00008c00ff127b82 */ /* 0x000e620000000a00 */
[----:B------:R-:W-:Y:S01]  /*0520*/  FADD R27, R20, R27 ;  /* 0x0000001b141b7221 */ /* 0x000fe20000000000 */
[----:B0-----:R-:W-:Y:S01]  /*0530*/  FADD R28, R21, R17 ;  /* 0x00000011151c7221 */ /* 0x001fe20000000000 */
[----:B---3--:R-:W-:Y:S01]  /*0540*/  FADD R20, R12, R4 ;  /* 0x000000040c147221 */ /* 0x008fe20000000000 */
[----:B------:R-:W-:Y:S01]  /*0550*/  FADD R21, R13, R5 ;  /* 0x000000050d157221 */ /* 0x000fe20000000000 */
[----:B------:R-:W-:Y:S01]  /*0560*/  FADD R14, R14, R6 ;  /* 0x000000060e0e7221 */ /* 0x000fe20000000000 */
[----:B------:R-:W-:Y:S01]  /*0570*/  FADD R15, R15, R16 ;  /* 0x000000100f0f7221 */ /* 0x000fe20000000000 */
[----:B------:R0:W3:Y:S01]  /*0580*/  LDG.E.128 R4, desc[UR4][R30.64+0x800] ;  /* 0x000800041e047981 */ /* 0x0000e2000c1e1d00 */
[----:B------:R-:W4:Y:S01]  /*0590*/  LDC.64 R12, c[0x0][0x240] ;  /* 0x00009000ff0c7b82 */ /* 0x000f220000000a00 */
[----:B-1----:R-:W-:-:S06]  /*05a0*/  IMAD.WIDE R18, R26, 0x4, R18 ;  /* 0x000000041a127825 */ /* 0x002fcc00078e0212 */
[----:B------:R-:W5:Y:S01]  /*05b0*/  LDG.E.EL.128 R16, desc[UR4][R18.64] ;  /* 0x0000000412107981 */ /* 0x000f62000c2e1d00 */
[----:B0-----:R-:W0:Y:S01]  /*05c0*/  LDC.64 R30, c[0x0][0x250] ;  /* 0x00009400ff1e7b82 */ /* 0x001e220000000a00 */
[----:B----4-:R-:W-:-:S04]  /*05d0*/  IMAD.WIDE R12, R26, 0x4, R12 ;  /* 0x000000041a0c7825 */ /* 0x010fc800078e020c */
[----:B--2---:R-:W-:Y:S01]  /*05e0*/  FADD R10, R10, R22 ;  /* 0x000000160a0a7221 */ /* 0x004fe20000000000 */
[----:B------:R-:W-:Y:S01]  /*05f0*/  FADD R22, R9, R28 ;  /* 0x0000001c09167221 */ /* 0x000fe20000000000 */
[----:B------:R-:W-:Y:S02]  /*0600*/  FADD R27, R8, R27 ;  /* 0x0000001b081b7221 */ /* 0x000fe40000000000 */
[----:B------:R-:W1:Y:S01]  /*0610*/  LDC.64 R8, c[0x0][0x248] ;  /* 0x00009200ff087b82 */ /* 0x000e620000000a00 */
[----:B------:R-:W-:Y:S01]  /*0620*/  FADD R23, R11, R23 ;  /* 0x000000170b177221 */ /* 0x000fe20000000000 */
[----:B-1----:R-:W-:-:S04]  /*0630*/  IMAD.WIDE R8, R26, 0x4, R8 ;  /* 0x000000041a087825 */ /* 0x002fc800078e0208 */
[----:B---3--:R-:W-:Y:S01]  /*0640*/  FADD R14, R6, R14 ;  /* 0x0000000e060e7221 */ /* 0x008fe20000000000 */
[----:B------:R-:W-:Y:S01]  /*0650*/  FADD R28, R7, R15 ;  /* 0x0000000f071c7221 */ /* 0x000fe20000000000 */
[C---:B-----5:R-:W-:Y:S02]  /*0660*/  FADD R6, -R18.reuse, R10 ;  /* 0x0000000a12067221 */ /* 0x060fe40000000100 */
[----:B------:R-:W-:Y:S01]  /*0670*/  FADD R18, -R18, R14 ;  /* 0x0000000e12127221 */ /* 0x000fe20000000100 */
[----:B------:R-:W2:Y:S04]  /*0680*/  LDG.E.EL.128 R8, desc[UR4][R8.64] ;  /* 0x0000000408087981 */ /* 0x000ea8000c2e1d00 */
[----:B------:R-:W2:Y:S01]  /*0690*/  LDG.E.EL.128 R12, desc[UR4][R12.64] ;  /* 0x000000040c0c7981 */ /* 0x000ea2000c2e1d00 */
[----:B------:R-:W-:Y:S01]  /*06a0*/  FADD R26, R5, R21 ;  /* 0x00000015051a7221 */ /* 0x000fe20000000000 */
[----:B------:R-:W-:Y:S01]  /*06b0*/  FADD R5, R4, R20 ;  /* 0x0000001404057221 */ /* 0x000fe20000000000 */
[C---:B------:R-:W-:Y:S01]  /*06c0*/  FADD R4, -R16.reuse, R27 ;  /* 0x0000001b10047221 */ /* 0x040fe20000000100 */
[C---:B------:R-:W-:Y:S01]  /*06d0*/  FMUL R21, R25.reuse, R6 ;  /* 0x0000000619157220 */ /* 0x040fe20000400000 */
[----:B------:R-:W-:Y:S01]  /*06e0*/  FMUL R25, R25, R18 ;  /* 0x0000001219197220 */ /* 0x000fe20000400000 */
[----:B------:R-:W-:Y:S01]  /*06f0*/  FADD R16, -R16, R5 ;  /* 0x0000000510107221 */ /* 0x000fe20000000100 */
[----:B------:R-:W-:Y:S01]  /*0700*/  FADD R7, -R19, R23 ;  /* 0x0000001713077221 */ /* 0x000fe20000000100 */
[----:B------:R-:W-:Y:S01]  /*0710*/  FADD R5, -R17, R22 ;  /* 0x0000001611057221 */ /* 0x000fe20000000100 */
[----:B------:R-:W-:Y:S01]  /*0720*/  FADD R19, -R19, R28 ;  /* 0x0000001c13137221 */ /* 0x000fe20000000100 */
[----:B------:R-:W1:Y:S01]  /*0730*/  LDC.64 R22, c[0x0][0x258] ;  /* 0x00009600ff167b82 */ /* 0x000e620000000a00 */
[----:B------:R-:W-:Y:S01]  /*0740*/  FADD R17, -R17, R26 ;  /* 0x0000001a11117221 */ /* 0x000fe20000000100 */
[----:B------:R-:W-:-:S03]  /*0750*/  FMUL R20, R2, R5 ;  /* 0x0000000502147220 */ /* 0x000fc60000400000 */
[----:B------:R-:W-:Y:S01]  /*0760*/  FMUL R2, R2, R17 ;  /* 0x0000001102027220 */ /* 0x000fe20000400000 */
[----:B0-----:R-:W-:-:S04]  /*0770*/  IMAD.WIDE R30, R3, 0x4, R30 ;  /* 0x00000004031e7825 */ /* 0x001fc800078e021e */
[----:B-1----:R-:W-:-:S04]  /*0780*/  IMAD.WIDE R22, R3, 0x4, R22 ;  /* 0x0000000403167825 */ /* 0x002fc800078e0216 */
[C-C-:B--2---:R-:W-:Y:S01]  /*0790*/  FFMA R21, R14.reuse, R21, R10.reuse ;  /* 0x000000150e157223 */ /* 0x144fe2000000000a */
[----:B------:R-:W-:Y:S01]  /*07a0*/  FFMA R10, R14, R25, R10 ;  /* 0x000000190e0a7223 */ /* 0x000fe2000000000a */
[C---:B------:R-:W-:Y:S01]  /*07b0*/  FMUL R14, R24.reuse, R7 ;  /* 0x00000007180e7220 */ /* 0x040fe20000400000 */
[----:B------:R-:W-:Y:S01]  /*07c0*/  FMUL R24, R24, R19 ;  /* 0x0000001318187220 */ /* 0x000fe20000400000 */
[C---:B------:R-:W-:Y:S02]  /*07d0*/  FMUL R25, R0.reuse, R4 ;  /* 0x0000000400197220 */ /* 0x040fe40000400000 */
[C-C-:B------:R-:W-:Y:S01]  /*07e0*/  FFMA R14, R15.reuse, R14, R11.reuse ;  /* 0x0000000e0f0e7223 */ /* 0x140fe2000000000b */
[----:B------:R-:W-:Y:S01]  /*07f0*/  FFMA R11, R15, R24, R11 ;  /* 0x000000180f0b7223 */ /* 0x000fe2000000000b */
[----:B------:R-:W-:Y:S01]  /*0800*/  FMUL R15, R0, R16 ;  /* 0x00000010000f7220 */ /* 0x000fe20000400000 */
[C-C-:B------:R-:W-:Y:S01]  /*0810*/  FFMA R0, R13.reuse, R20, R9.reuse ;  /* 0x000000140d007223 */ /* 0x140fe20000000009 */
[----:B------:R-:W-:Y:S01]  /*0820*/  FFMA R9, R13, R2, R9 ;  /* 0x000000020d097223 */ /* 0x000fe20000000009 */
[C-C-:B------:R-:W-:Y:S01]  /*0830*/  FFMA R2, R12.reuse, R25, R8.reuse ;  /* 0x000000190c027223 */ /* 0x140fe20000000008 */
[----:B------:R-:W-:Y:S01]  /*0840*/  FFMA R8, R12, R15, R8 ;  /* 0x0000000f0c087223 */ /* 0x000fe20000000008 */
[----:B------:R-:W-:-:S02]  /*0850*/  FSETP.GEU.AND P6, PT, R11, RZ, PT ;  /* 0x000000ff0b00720b */ /* 0x000fc40003fce000 */
[----:B------:R-:W-:Y:S02]  /*0860*/  FSETP.GEU.AND P3, PT, R14, RZ, PT ;  /* 0x000000ff0e00720b */ /* 0x000fe40003f6e000 */
[----:B------:R-:W-:Y:S02]  /*0870*/  SEL R11, R11, RZ, P6 ;  /* 0x000000ff0b0b7207 */ /* 0x000fe40003000000 */
[----:B------:R-:W-:Y:S02]  /*0880*/  FSETP.GEU.AND P5, PT, R10, RZ, PT ;  /* 0x000000ff0a00720b */ /* 0x000fe40003fae000 */
[----:B------:R-:W-:Y:S02]  /*0890*/  FSETP.GEU.AND P4, PT, R9, RZ, PT ;  /* 0x000000ff0900720b */ /* 0x000fe40003f8e000 */
[----:B------:R-:W-:Y:S02]  /*08a0*/  FSETP.GEU.AND P0, PT, R8, RZ, PT ;  /* 0x000000ff0800720b */ /* 0x000fe40003f0e000 */
[----:B------:R-:W-:-:S02]  /*08b0*/  FSETP.GEU.AND P2, PT, R21, RZ, PT ;  /* 0x000000ff1500720b */ /* 0x000fc40003f4e000 */
[----:B------:R-:W-:Y:S02]  /*08c0*/  FSETP.GEU.AND P1, PT, R0, RZ, PT ;  /* 0x000000ff0000720b */ /* 0x000fe40003f2e000 */
[----:B------:R-:W-:Y:S02]  /*08d0*/  FSETP.GEU.AND P6, PT, R2, RZ, PT ;  /* 0x000000ff0200720b */ /* 0x000fe40003fce000 */
[----:B------:R-:W-:Y:S02]  /*08e0*/  SEL R15, R14, RZ, P3 ;  /* 0x000000ff0e0f7207 */ /* 0x000fe40001800000 */
[----:B------:R-:W-:Y:S02]  /*08f0*/  SEL R10, R10, RZ, P5 ;  /* 0x000000ff0a0a7207 */ /* 0x000fe40002800000 */
[----:B------:R-:W-:Y:S02]  /*0900*/  SEL R9, R9, RZ, P4 ;  /* 0x000000ff09097207 */ /* 0x000fe40002000000 */
[----:B------:R-:W-:-:S02]  /*0910*/  SEL R14, R21, RZ, P2 ;  /* 0x000000ff150e7207 */ /* 0x000fc40001000000 */
[----:B------:R-:W-:Y:S02]  /*0920*/  SEL R13, R0, RZ, P1 ;  /* 0x000000ff000d7207 */ /* 0x000fe40000800000 */
[----:B------:R-:W-:Y:S02]  /*0930*/  SEL R12, R2, RZ, P6 ;  /* 0x000000ff020c7207 */ /* 0x000fe40003000000 */
[----:B------:R-:W-:-:S03]  /*0940*/  SEL R8, R8, RZ, P0 ;  /* 0x000000ff08087207 */ /* 0x000fc60000000000 */
[----:B------:R-:W-:Y:S04]  /*0950*/  STG.E.128 desc[UR4][R30.64], R12 ;  /* 0x0000000c1e007986 */ /* 0x000fe8000c101d04 */
[----:B------:R-:W-:Y:S04]  /*0960*/  STG.E.128 desc[UR4][R30.64+0x800], R8 ;  /* 0x000800081e007986 */ /* 0x000fe8000c101d04 */
[----:B------:R-:W-:Y:S04]  /*0970*/  STG.E.128 desc[UR4][R22.64], R4 ;  /* 0x0000000416007986 */ /* 0x000fe8000c101d04 */
[----:B------:R-:W-:Y:S01]  /*0980*/  STG.E.128 desc[UR4][R22.64+0x800], R16 ;  /* 0x0008001016007986 */ /* 0x000fe2000c101d04 */
[----:B------:R-:W-:Y:S05]  /*0990*/  EXIT ;  /* 0x000000000000794d */ /* 0x000fea0003800000 */
.L_x_0:
[----:B------:R-:W-:-:S00]  /*09a0*/  BRA `(.L_x_0) ;  /* 0xfffffffc00fc7947 */ /* 0x000fc0000383ffff */
[----:B------:R-:W-:-:S00]  /*09b0*/  NOP ;  /* 0x0000000000007918 */ /* 0x000fc00000000000 */
        /* <DEDUP_REMOVED lines=12> */
.L_x_1:


//--------------------- .nv.global.init           --------------------------
	.section	.nv.global.init,"aw",@progbits
.nv.global.init:
	.type		_$_str,@object
	.size		_$_str,(_$_str_$_2 - _$_str)
_$_str:
        /*0000*/ 	.byte	0x5f, 0x5f, 0x43, 0x55, 0x44, 0x41, 0x5f, 0x46, 0x54, 0x5a, 0x00
	.type		_$_str_$_2,@object
	.size		_$_str_$_2,(.L_1 - _$_str_$_2)
_$_str_$_2:
        /*000b*/ 	.byte	0x5f, 0x5f, 0x43, 0x55, 0x44, 0x41, 0x5f, 0x50, 0x52, 0x45, 0x43, 0x5f, 0x53, 0x51, 0x52, 0x54
        /*001b*/ 	.byte	0x00
.L_1:


//--------------------- .nv.constant0.triton_poi_fused__native_batch_norm_legit_no_training_add_native_batch_norm_backward_relu_20 --------------------------
	.section	.nv.constant0.triton_poi_fused__native_batch_norm_legit_no_training_add_native_batch_norm_backward_relu_20,"a",@progbits
	.sectionflags	@""
	.align	4
.nv.constant0.triton_poi_fused__native_batch_norm_legit_no_training_add_native_batch_norm_backward_relu_20:
	.zero		612
